//
// Generated by NVIDIA NVVM Compiler
//
// Compiler Build ID: CL-36424714
// Cuda compilation tools, release 13.0, V13.0.88
// Based on NVVM 20.0.0
//

.version 9.0
.target sm_100
.address_size 64

	// .globl	histogram

.visible .entry histogram(
	.param .u64 .ptr .align 1 histogram_param_0,
	.param .u64 .ptr .align 1 histogram_param_1
)
{
	.reg .b32 	%r<13>;
	.reg .b64 	%rd<9>;

	ld.param.u64 	%rd1, [histogram_param_0];
	ld.param.u64 	%rd2, [histogram_param_1];
	cvta.to.global.u64 	%rd3, %rd2;
	cvta.to.global.u64 	%rd4, %rd1;
	mov.u32 	%r1, %tid.x;
	mov.u32 	%r2, %tid.y;
	mov.u32 	%r3, %ntid.x;
	mov.u32 	%r4, %ctaid.x;
	mov.u32 	%r5, %ctaid.y;
	mov.u32 	%r6, %nctaid.x;
	mad.lo.s32 	%r7, %r5, %r6, %r4;
	mov.u32 	%r8, %ntid.y;
	mad.lo.s32 	%r9, %r7, %r8, %r2;
	mad.lo.s32 	%r10, %r9, %r3, %r1;
	cvt.s64.s32 	%rd5, %r10;
	add.s64 	%rd6, %rd4, %rd5;
	ld.global.u8 	%r11, [%rd6];
	mul.wide.u32 	%rd7, %r11, 4;
	add.s64 	%rd8, %rd3, %rd7;
	atom.global.add.u32 	%r12, [%rd8], 1;
	ret;

}


// ===== COMPILED SASS (sm_100) =====

	.target	sm_100

	.elftype	@"ET_EXEC"


//--------------------- .note.nv.tkinfo           --------------------------
	.section	.note.nv.tkinfo,"",@"SHT_NOTE"
	.sectionflags	@"SHF_NOTE_NV_TKINFO"
	.tkinfo
        /*0018*/ 	.word	0x00000002
        /*0030*/ 	.string	""
        /*0030*/ 	.string	"ptxas"
        /*0030*/ 	.string	"Cuda compilation tools, release 13.0, V13.0.88"
        /*0030*/ 	.string	"Build cuda_13.0.r13.0/compiler.36424714_0"
        /*0030*/ 	.string	"-arch sm_100 -m 64 "



//--------------------- .note.nv.cuinfo           --------------------------
	.section	.note.nv.cuinfo,"",@"SHT_NOTE"
	.sectionflags	@"SHF_NOTE_NV_CUINFO"
        /*0018*/ 	.short	0x0002
        /*001a*/ 	.short	0x0064
        /*001c*/ 	.short	0x0082
	.zero		2


//--------------------- .nv.info                  --------------------------
	.section	.nv.info,"",@"SHT_CUDA_INFO"
	.align	4


	//----- nvinfo : EIATTR_REGCOUNT
	.align		4
        /*0000*/ 	.byte	0x04, 0x2f
        /*0002*/ 	.short	(.L_1 - .L_0)
	.align		4
.L_0:
        /*0004*/ 	.word	index@(histogram)
        /*0008*/ 	.word	0x0000000a


	//----- nvinfo : EIATTR_FRAME_SIZE
	.align		4
.L_1:
        /*000c*/ 	.byte	0x04, 0x11
        /*000e*/ 	.short	(.L_3 - .L_2)
	.align		4
.L_2:
        /*0010*/ 	.word	index@(histogram)
        /*0014*/ 	.word	0x00000000


	//----- nvinfo : EIATTR_MIN_STACK_SIZE
	.align		4
.L_3:
        /*0018*/ 	.byte	0x04, 0x12
        /*001a*/ 	.short	(.L_5 - .L_4)
	.align		4
.L_4:
        /*001c*/ 	.word	index@(histogram)
        /*0020*/ 	.word	0x00000000
.L_5:


//--------------------- .nv.compat                --------------------------
	.section	.nv.compat,"",@"SHT_CUDA_COMPAT_INFO"
	.align	4
        /*0000*/ 	.byte	0x02, 0x09, 0x00, 0x00, 0x02, 0x02, 0x01, 0x00, 0x02, 0x05, 0x05, 0x00, 0x03, 0x07, 0x01, 0x01
        /*0010*/ 	.byte	0x02, 0x03, 0x00, 0x00, 0x02, 0x06, 0x01, 0x00, 0x04, 0x0b, 0x08, 0x00, 0x09, 0x00, 0x00, 0x00
        /*0020*/ 	.byte	0x00, 0x00, 0x00, 0x00


//--------------------- .nv.info.histogram        --------------------------
	.section	.nv.info.histogram,"",@"SHT_CUDA_INFO"
	.sectionflags	@""
	.align	4


	//----- nvinfo : EIATTR_CUDA_API_VERSION
	.align		4
        /*0000*/ 	.byte	0x04, 0x37
        /*0002*/ 	.short	(.L_7 - .L_6)
.L_6:
        /*0004*/ 	.word	0x00000082


	//----- nvinfo : EIATTR_KPARAM_INFO
	.align		4
.L_7:
        /*0008*/ 	.byte	0x04, 0x17
        /*000a*/ 	.short	(.L_9 - .L_8)
.L_8:
        /*000c*/ 	.word	0x00000000
        /*0010*/ 	.short	0x0001
        /*0012*/ 	.short	0x0008
        /*0014*/ 	.byte	0x00, 0xf5, 0x21, 0x00


	//----- nvinfo : EIATTR_KPARAM_INFO
	.align		4
.L_9:
        /*0018*/ 	.byte	0x04, 0x17
        /*001a*/ 	.short	(.L_11 - .L_10)
.L_10:
        /*001c*/ 	.word	0x00000000
        /*0020*/ 	.short	0x0000
        /*0022*/ 	.short	0x0000
        /*0024*/ 	.byte	0x00, 0xf5, 0x21, 0x00


	//----- nvinfo : EIATTR_SPARSE_MMA_MASK
	.align		4
.L_11:
        /*0028*/ 	.byte	0x03, 0x50
        /*002a*/ 	.short	0x0000


	//----- nvinfo : EIATTR_MAXREG_COUNT
	.align		4
        /*002c*/ 	.byte	0x03, 0x1b
        /*002e*/ 	.short	0x00ff


	//----- nvinfo : EIATTR_MERCURY_ISA_VERSION
	.align		4
        /*0030*/ 	.byte	0x03, 0x5f
        /*0032*/ 	.short	0x0101


	//----- nvinfo : EIATTR_VRC_CTA_INIT_COUNT
	.align		4
        /*0034*/ 	.byte	0x02, 0x4a
	.zero		1
	.zero		1


	//----- nvinfo : EIATTR_EXIT_INSTR_OFFSETS
	.align		4
        /*0038*/ 	.byte	0x04, 0x1c
        /*003a*/ 	.short	(.L_13 - .L_12)


	//   ....[0]....
.L_12:
        /*003c*/ 	.word	0x00000140


	//----- nvinfo : EIATTR_CBANK_PARAM_SIZE
	.align		4
.L_13:
        /*0040*/ 	.byte	0x03, 0x19
        /*0042*/ 	.short	0x0010


	//----- nvinfo : EIATTR_PARAM_CBANK
	.align		4
        /*0044*/ 	.byte	0x04, 0x0a
        /*0046*/ 	.short	(.L_15 - .L_14)
	.align		4
.L_14:
        /*0048*/ 	.word	index@(.nv.constant0.histogram)
        /*004c*/ 	.short	0x0380
        /*004e*/ 	.short	0x0010


	//----- nvinfo : EIATTR_SW_WAR
	.align		4
.L_15:
        /*0050*/ 	.byte	0x04, 0x36
        /*0052*/ 	.short	(.L_17 - .L_16)
.L_16:
        /*0054*/ 	.word	0x00000008
.L_17:


//--------------------- .nv.callgraph             --------------------------
	.section	.nv.callgraph,"",@"SHT_CUDA_CALLGRAPH"
	.align	4
	.sectionentsize	8
	.align		4
        /*0000*/ 	.word	0x00000000
	.align		4
        /*0004*/ 	.word	0xffffffff
	.align		4
        /*0008*/ 	.word	0x00000000
	.align		4
        /*000c*/ 	.word	0xfffffffe
	.align		4
        /*0010*/ 	.word	0x00000000
	.align		4
        /*0014*/ 	.word	0xfffffffd
	.align		4
        /*0018*/ 	.word	0x00000000
	.align		4
        /*001c*/ 	.word	0xfffffffc


//--------------------- .text.histogram           --------------------------
	.section	.text.histogram,"ax",@progbits
	.align	128
        .global         histogram
        .type           histogram,@function
        .size           histogram,(.L_x_1 - histogram)
        .other          histogram,@"STO_CUDA_ENTRY STV_DEFAULT"
histogram:
.text.histogram:
[----:B------:R-:W-:Y:S08]  /*0000*/  LDC R1, c[0x0][0x37c] ;  /* 0x0000df00ff017b82 */ /* 0x000ff00000000800 */
[----:B------:R-:W-:Y:S01]  /*0010*/  S2UR UR4, SR_CTAID.X ;  /* 0x00000000000479c3 */ /* 0x000fe20000002500 */
[----:B------:R-:W0:Y:S01]  /*0020*/  S2R R0, SR_TID.Y ;  /* 0x0000000000007919 */ /* 0x000e220000002200 */
[----:B------:R-:W1:Y:S01]  /*0030*/  LDCU UR7, c[0x0][0x360] ;  /* 0x00006c00ff0777ac */ /* 0x000e620008000800 */
[----:B------:R-:W1:Y:S01]  /*0040*/  S2R R3, SR_TID.X ;  /* 0x0000000000037919 */ /* 0x000e620000002100 */
[----:B------:R-:W2:Y:S04]  /*0050*/  LDCU UR6, c[0x0][0x370] ;  /* 0x00006e00ff0677ac */ /* 0x000ea80008000800 */
[----:B------:R-:W2:Y:S01]  /*0060*/  S2UR UR5, SR_CTAID.Y ;  /* 0x00000000000579c3 */ /* 0x000ea20000002600 */
[----:B------:R-:W3:Y:S07]  /*0070*/  LDCU.64 UR8, c[0x0][0x380] ;  /* 0x00007000ff0877ac */ /* 0x000eee0008000a00 */
[----:B------:R-:W0:Y:S01]  /*0080*/  LDC R5, c[0x0][0x364] ;  /* 0x0000d900ff057b82 */ /* 0x000e220000000800 */
[----:B--2---:R-:W-:-:S06]  /*0090*/  UIMAD UR4, UR5, UR6, UR4 ;  /* 0x00000006050472a4 */ /* 0x004fcc000f8e0204 */
[----:B0-----:R-:W-:-:S05]  /*00a0*/  IMAD R0, R5, UR4, R0 ;  /* 0x0000000405007c24 */ /* 0x001fca000f8e0200 */
[----:B------:R-:W0:Y:S01]  /*00b0*/  LDCU.64 UR4, c[0x0][0x358] ;  /* 0x00006b00ff0477ac */ /* 0x000e220008000a00 */
[----:B-1----:R-:W-:Y:S02]  /*00c0*/  IMAD R0, R0, UR7, R3 ;  /* 0x0000000700007c24 */ /* 0x002fe4000f8e0203 */
[----:B------:R-:W1:Y:S03]  /*00d0*/  LDC.64 R2, c[0x0][0x388] ;  /* 0x0000e200ff027b82 */ /* 0x000e660000000a00 */
[----:B---3--:R-:W-:-:S04]  /*00e0*/  IADD3 R4, P0, PT, R0, UR8, RZ ;  /* 0x0000000800047c10 */ /* 0x008fc8000ff1e0ff */
[----:B------:R-:W-:-:S06]  /*00f0*/  LEA.HI.X.SX32 R5, R0, UR9, 0x1, P0 ;  /* 0x0000000900057c11 */ /* 0x000fcc00080f0eff */
[----:B0-----:R-:W1:Y:S01]  /*0100*/  LDG.E.U8 R5, desc[UR4][R4.64] ;  /* 0x0000000404057981 */ /* 0x001e62000c1e1100 */
[----:B------:R-:W-:Y:S02]  /*0110*/  HFMA2 R7, -RZ, RZ, 0, 5.9604644775390625e-08 ;  /* 0x00000001ff077431 */ /* 0x000fe400000001ff */
[----:B-1----:R-:W-:-:S05]  /*0120*/  IMAD.WIDE.U32 R2, R5, 0x4, R2 ;  /* 0x0000000405027825 */ /* 0x002fca00078e0002 */
[----:B------:R-:W-:Y:S01]  /*0130*/  REDG.E.ADD.STRONG.GPU desc[UR4][R2.64], R7 ;  /* 0x000000070200798e */ /* 0x000fe2000c12e104 */
[----:B------:R-:W-:Y:S05]  /*0140*/  EXIT ;  /* 0x000000000000794d */ /* 0x000fea0003800000 */
.L_x_0:
[----:B------:R-:W-:-:S00]  /*0150*/  BRA `(.L_x_0) ;  /* 0xfffffffc00fc7947 */ /* 0x000fc0000383ffff */
[----:B------:R-:W-:-:S00]  /*0160*/  NOP ;  /* 0x0000000000007918 */ /* 0x000fc00000000000 */
        /* <DEDUP_REMOVED lines=9> */
.L_x_1:


//--------------------- .nv.shared.reserved.0     --------------------------
	.section	.nv.shared.reserved.0,"aw",@nobits
	.weak		__nv_reservedSMEM_offset_0_alias
	.size		__nv_reservedSMEM_offset_0_alias, 0, 64
	.other		__nv_reservedSMEM_offset_0_alias,@"STO_CUDA_RESERVED_SHARED STV_DEFAULT"
__nv_reservedSMEM_offset_0_alias:
	.zero		0
	.zero		64


//--------------------- .nv.constant0.histogram   --------------------------
	.section	.nv.constant0.histogram,"a",@progbits
	.sectionflags	@""
	.align	4
.nv.constant0.histogram:
	.zero		912


//--------------------- SYMBOLS --------------------------

	.type		.nv.reservedSmem.offset0,@object
	.size		.nv.reservedSmem.offset0,0x4
